//
// Generated by NVIDIA NVVM Compiler
//
// Compiler Build ID: CL-36424714
// Cuda compilation tools, release 13.0, V13.0.88
// Based on NVVM 20.0.0
//

.version 9.0
.target sm_100
.address_size 64

	// .globl	_Z7updateTPfS_ii

.visible .entry _Z7updateTPfS_ii(
	.param .u64 .ptr .align 1 _Z7updateTPfS_ii_param_0,
	.param .u64 .ptr .align 1 _Z7updateTPfS_ii_param_1,
	.param .u32 _Z7updateTPfS_ii_param_2,
	.param .u32 _Z7updateTPfS_ii_param_3
)
{
	.reg .pred 	%p<23>;
	.reg .b32 	%r<30>;
	.reg .b32 	%f<56>;
	.reg .b64 	%rd<17>;

	ld.param.u64 	%rd6, [_Z7updateTPfS_ii_param_0];
	ld.param.u64 	%rd7, [_Z7updateTPfS_ii_param_1];
	ld.param.u32 	%r8, [_Z7updateTPfS_ii_param_2];
	ld.param.u32 	%r9, [_Z7updateTPfS_ii_param_3];
	setp.lt.s32 	%p2, %r9, 1;
	@%p2 bra 	$L__BB0_27;
	mov.u32 	%r10, %ntid.x;
	mov.u32 	%r11, %ctaid.x;
	mov.u32 	%r12, %tid.x;
	mad.lo.s32 	%r13, %r11, %r10, %r12;
	mov.u32 	%r15, %ntid.y;
	mov.u32 	%r16, %ctaid.y;
	mov.u32 	%r17, %tid.y;
	mad.lo.s32 	%r18, %r16, %r15, %r17;
	cvta.to.global.u64 	%rd8, %rd6;
	cvta.to.global.u64 	%rd9, %rd7;
	setp.gt.s32 	%p3, %r13, 0;
	add.s32 	%r20, %r8, -1;
	setp.lt.s32 	%p4, %r13, %r20;
	and.pred  	%p5, %p3, %p4;
	setp.ne.s32 	%p6, %r18, 0;
	and.pred  	%p7, %p6, %p5;
	setp.lt.s32 	%p8, %r18, %r20;
	and.pred  	%p1, %p7, %p8;
	mul.lo.s32 	%r21, %r8, %r18;
	add.s32 	%r22, %r21, %r13;
	mul.wide.s32 	%rd10, %r22, 4;
	add.s64 	%rd1, %rd8, %rd10;
	cvt.s64.s32 	%rd11, %r21;
	cvt.s64.s32 	%rd12, %r13;
	add.s64 	%rd13, %rd12, %rd11;
	shl.b64 	%rd14, %rd13, 2;
	add.s64 	%rd2, %rd8, %rd14;
	add.s32 	%r23, %r21, %r8;
	mul.wide.s32 	%rd15, %r8, 4;
	add.s64 	%rd3, %rd1, %rd15;
	shl.b32 	%r24, %r8, 1;
	sub.s32 	%r25, %r23, %r24;
	add.s32 	%r26, %r25, %r13;
	mul.wide.s32 	%rd16, %r26, 4;
	add.s64 	%rd4, %rd8, %rd16;
	add.s64 	%rd5, %rd9, %rd10;
	and.b32  	%r1, %r9, 3;
	setp.lt.u32 	%p9, %r9, 4;
	@%p9 bra 	$L__BB0_20;
	and.b32  	%r27, %r9, 2147483644;
	neg.s32 	%r28, %r27;
	not.pred 	%p10, %p1;
$L__BB0_3:
	@%p10 bra 	$L__BB0_5;
	ld.global.f32 	%f1, [%rd1];
	ld.global.f32 	%f2, [%rd2+4];
	ld.global.f32 	%f3, [%rd2+-4];
	add.f32 	%f4, %f2, %f3;
	ld.global.f32 	%f5, [%rd3];
	add.f32 	%f6, %f4, %f5;
	ld.global.f32 	%f7, [%rd4];
	add.f32 	%f8, %f6, %f7;
	fma.rn.f32 	%f9, %f1, 0fC0800000, %f8;
	fma.rn.f32 	%f10, %f9, 0f3DCCCCCE, %f1;
	st.global.f32 	[%rd5], %f10;
$L__BB0_5:
	bar.sync 	0;
	@%p10 bra 	$L__BB0_7;
	ld.global.f32 	%f11, [%rd5];
	st.global.f32 	[%rd1], %f11;
$L__BB0_7:
	bar.sync 	0;
	@%p10 bra 	$L__BB0_9;
	ld.global.f32 	%f12, [%rd1];
	ld.global.f32 	%f13, [%rd2+4];
	ld.global.f32 	%f14, [%rd2+-4];
	add.f32 	%f15, %f13, %f14;
	ld.global.f32 	%f16, [%rd3];
	add.f32 	%f17, %f15, %f16;
	ld.global.f32 	%f18, [%rd4];
	add.f32 	%f19, %f17, %f18;
	fma.rn.f32 	%f20, %f12, 0fC0800000, %f19;
	fma.rn.f32 	%f21, %f20, 0f3DCCCCCE, %f12;
	st.global.f32 	[%rd5], %f21;
$L__BB0_9:
	bar.sync 	0;
	@%p10 bra 	$L__BB0_11;
	ld.global.f32 	%f22, [%rd5];
	st.global.f32 	[%rd1], %f22;
$L__BB0_11:
	bar.sync 	0;
	@%p10 bra 	$L__BB0_13;
	ld.global.f32 	%f23, [%rd1];
	ld.global.f32 	%f24, [%rd2+4];
	ld.global.f32 	%f25, [%rd2+-4];
	add.f32 	%f26, %f24, %f25;
	ld.global.f32 	%f27, [%rd3];
	add.f32 	%f28, %f26, %f27;
	ld.global.f32 	%f29, [%rd4];
	add.f32 	%f30, %f28, %f29;
	fma.rn.f32 	%f31, %f23, 0fC0800000, %f30;
	fma.rn.f32 	%f32, %f31, 0f3DCCCCCE, %f23;
	st.global.f32 	[%rd5], %f32;
$L__BB0_13:
	bar.sync 	0;
	@%p10 bra 	$L__BB0_15;
	ld.global.f32 	%f33, [%rd5];
	st.global.f32 	[%rd1], %f33;
$L__BB0_15:
	bar.sync 	0;
	@%p10 bra 	$L__BB0_17;
	ld.global.f32 	%f34, [%rd1];
	ld.global.f32 	%f35, [%rd2+4];
	ld.global.f32 	%f36, [%rd2+-4];
	add.f32 	%f37, %f35, %f36;
	ld.global.f32 	%f38, [%rd3];
	add.f32 	%f39, %f37, %f38;
	ld.global.f32 	%f40, [%rd4];
	add.f32 	%f41, %f39, %f40;
	fma.rn.f32 	%f42, %f34, 0fC0800000, %f41;
	fma.rn.f32 	%f43, %f42, 0f3DCCCCCE, %f34;
	st.global.f32 	[%rd5], %f43;
$L__BB0_17:
	bar.sync 	0;
	@%p10 bra 	$L__BB0_19;
	ld.global.f32 	%f44, [%rd5];
	st.global.f32 	[%rd1], %f44;
$L__BB0_19:
	bar.sync 	0;
	add.s32 	%r28, %r28, 4;
	setp.ne.s32 	%p18, %r28, 0;
	@%p18 bra 	$L__BB0_3;
$L__BB0_20:
	setp.eq.s32 	%p19, %r1, 0;
	@%p19 bra 	$L__BB0_27;
	neg.s32 	%r29, %r1;
	not.pred 	%p20, %p1;
$L__BB0_22:
	.pragma "nounroll";
	@%p20 bra 	$L__BB0_24;
	ld.global.f32 	%f45, [%rd1];
	ld.global.f32 	%f46, [%rd2+4];
	ld.global.f32 	%f47, [%rd2+-4];
	add.f32 	%f48, %f46, %f47;
	ld.global.f32 	%f49, [%rd3];
	add.f32 	%f50, %f48, %f49;
	ld.global.f32 	%f51, [%rd4];
	add.f32 	%f52, %f50, %f51;
	fma.rn.f32 	%f53, %f45, 0fC0800000, %f52;
	fma.rn.f32 	%f54, %f53, 0f3DCCCCCE, %f45;
	st.global.f32 	[%rd5], %f54;
$L__BB0_24:
	bar.sync 	0;
	@%p20 bra 	$L__BB0_26;
	ld.global.f32 	%f55, [%rd5];
	st.global.f32 	[%rd1], %f55;
$L__BB0_26:
	bar.sync 	0;
	add.s32 	%r29, %r29, 1;
	setp.ne.s32 	%p22, %r29, 0;
	@%p22 bra 	$L__BB0_22;
$L__BB0_27:
	ret;

}


// ===== COMPILED SASS (sm_100) =====

	.target	sm_100

	.elftype	@"ET_EXEC"


//--------------------- .note.nv.tkinfo           --------------------------
	.section	.note.nv.tkinfo,"",@"SHT_NOTE"
	.sectionflags	@"SHF_NOTE_NV_TKINFO"
	.tkinfo
        /*0018*/ 	.word	0x00000002
        /*0030*/ 	.string	""
        /*0030*/ 	.string	"ptxas"
        /*0030*/ 	.string	"Cuda compilation tools, release 13.0, V13.0.88"
        /*0030*/ 	.string	"Build cuda_13.0.r13.0/compiler.36424714_0"
        /*0030*/ 	.string	"-arch sm_100 -m 64 "



//--------------------- .note.nv.cuinfo           --------------------------
	.section	.note.nv.cuinfo,"",@"SHT_NOTE"
	.sectionflags	@"SHF_NOTE_NV_CUINFO"
        /*0018*/ 	.short	0x0002
        /*001a*/ 	.short	0x0064
        /*001c*/ 	.short	0x0082
	.zero		2


//--------------------- .nv.info                  --------------------------
	.section	.nv.info,"",@"SHT_CUDA_INFO"
	.align	4


	//----- nvinfo : EIATTR_REGCOUNT
	.align		4
        /*0000*/ 	.byte	0x04, 0x2f
        /*0002*/ 	.short	(.L_1 - .L_0)
	.align		4
.L_0:
        /*0004*/ 	.word	index@(_Z7updateTPfS_ii)
        /*0008*/ 	.word	0x00000016


	//----- nvinfo : EIATTR_FRAME_SIZE
	.align		4
.L_1:
        /*000c*/ 	.byte	0x04, 0x11
        /*000e*/ 	.short	(.L_3 - .L_2)
	.align		4
.L_2:
        /*0010*/ 	.word	index@(_Z7updateTPfS_ii)
        /*0014*/ 	.word	0x00000000


	//----- nvinfo : EIATTR_MIN_STACK_SIZE
	.align		4
.L_3:
        /*0018*/ 	.byte	0x04, 0x12
        /*001a*/ 	.short	(.L_5 - .L_4)
	.align		4
.L_4:
        /*001c*/ 	.word	index@(_Z7updateTPfS_ii)
        /*0020*/ 	.word	0x00000000
.L_5:


//--------------------- .nv.compat                --------------------------
	.section	.nv.compat,"",@"SHT_CUDA_COMPAT_INFO"
	.align	4
        /*0000*/ 	.byte	0x02, 0x09, 0x00, 0x00, 0x02, 0x02, 0x01, 0x00, 0x02, 0x05, 0x05, 0x00, 0x03, 0x07, 0x01, 0x01
        /*0010*/ 	.byte	0x02, 0x03, 0x00, 0x00, 0x02, 0x06, 0x01, 0x00, 0x04, 0x0b, 0x08, 0x00, 0x09, 0x00, 0x00, 0x00
        /*0020*/ 	.byte	0x00, 0x00, 0x00, 0x00


//--------------------- .nv.info._Z7updateTPfS_ii --------------------------
	.section	.nv.info._Z7updateTPfS_ii,"",@"SHT_CUDA_INFO"
	.sectionflags	@""
	.align	4


	//----- nvinfo : EIATTR_CUDA_API_VERSION
	.align		4
        /*0000*/ 	.byte	0x04, 0x37
        /*0002*/ 	.short	(.L_7 - .L_6)
.L_6:
        /*0004*/ 	.word	0x00000082


	//----- nvinfo : EIATTR_KPARAM_INFO
	.align		4
.L_7:
        /*0008*/ 	.byte	0x04, 0x17
        /*000a*/ 	.short	(.L_9 - .L_8)
.L_8:
        /*000c*/ 	.word	0x00000000
        /*0010*/ 	.short	0x0003
        /*0012*/ 	.short	0x0014
        /*0014*/ 	.byte	0x00, 0xf0, 0x11, 0x00


	//----- nvinfo : EIATTR_KPARAM_INFO
	.align		4
.L_9:
        /*0018*/ 	.byte	0x04, 0x17
        /*001a*/ 	.short	(.L_11 - .L_10)
.L_10:
        /*001c*/ 	.word	0x00000000
        /*0020*/ 	.short	0x0002
        /*0022*/ 	.short	0x0010
        /*0024*/ 	.byte	0x00, 0xf0, 0x11, 0x00


	//----- nvinfo : EIATTR_KPARAM_INFO
	.align		4
.L_11:
        /*0028*/ 	.byte	0x04, 0x17
        /*002a*/ 	.short	(.L_13 - .L_12)
.L_12:
        /*002c*/ 	.word	0x00000000
        /*0030*/ 	.short	0x0001
        /*0032*/ 	.short	0x0008
        /*0034*/ 	.byte	0x00, 0xf5, 0x21, 0x00


	//----- nvinfo : EIATTR_KPARAM_INFO
	.align		4
.L_13:
        /*0038*/ 	.byte	0x04, 0x17
        /*003a*/ 	.short	(.L_15 - .L_14)
.L_14:
        /*003c*/ 	.word	0x00000000
        /*0040*/ 	.short	0x0000
        /*0042*/ 	.short	0x0000
        /*0044*/ 	.byte	0x00, 0xf5, 0x21, 0x00


	//----- nvinfo : EIATTR_SPARSE_MMA_MASK
	.align		4
.L_15:
        /*0048*/ 	.byte	0x03, 0x50
        /*004a*/ 	.short	0x0000


	//----- nvinfo : EIATTR_MAXREG_COUNT
	.align		4
        /*004c*/ 	.byte	0x03, 0x1b
        /*004e*/ 	.short	0x00ff


	//----- nvinfo : EIATTR_NUM_BARRIERS
	.align		4
        /*0050*/ 	.byte	0x02, 0x4c
        /*0052*/ 	.byte	0x01
	.zero		1


	//----- nvinfo : EIATTR_MERCURY_ISA_VERSION
	.align		4
        /*0054*/ 	.byte	0x03, 0x5f
        /*0056*/ 	.short	0x0101


	//----- nvinfo : EIATTR_VRC_CTA_INIT_COUNT
	.align		4
        /*0058*/ 	.byte	0x02, 0x4a
	.zero		1
	.zero		1


	//----- nvinfo : EIATTR_EXIT_INSTR_OFFSETS
	.align		4
        /*005c*/ 	.byte	0x04, 0x1c
        /*005e*/ 	.short	(.L_17 - .L_16)


	//   ....[0]....
.L_16:
        /*0060*/ 	.word	0x00000030


	//   ....[1]....
        /*0064*/ 	.word	0x00000820


	//   ....[2]....
        /*0068*/ 	.word	0x000009c0


	//----- nvinfo : EIATTR_CRS_STACK_SIZE
	.align		4
.L_17:
        /*006c*/ 	.byte	0x04, 0x1e
        /*006e*/ 	.short	(.L_19 - .L_18)
.L_18:
        /*0070*/ 	.word	0x00000000


	//----- nvinfo : EIATTR_CBANK_PARAM_SIZE
	.align		4
.L_19:
        /*0074*/ 	.byte	0x03, 0x19
        /*0076*/ 	.short	0x0018


	//----- nvinfo : EIATTR_PARAM_CBANK
	.align		4
        /*0078*/ 	.byte	0x04, 0x0a
        /*007a*/ 	.short	(.L_21 - .L_20)
	.align		4
.L_20:
        /*007c*/ 	.word	index@(.nv.constant0._Z7updateTPfS_ii)
        /*0080*/ 	.short	0x0380
        /*0082*/ 	.short	0x0018


	//----- nvinfo : EIATTR_SW_WAR
	.align		4
.L_21:
        /*0084*/ 	.byte	0x04, 0x36
        /*0086*/ 	.short	(.L_23 - .L_22)
.L_22:
        /*0088*/ 	.word	0x00000008
.L_23:


//--------------------- .nv.callgraph             --------------------------
	.section	.nv.callgraph,"",@"SHT_CUDA_CALLGRAPH"
	.align	4
	.sectionentsize	8
	.align		4
        /*0000*/ 	.word	0x00000000
	.align		4
        /*0004*/ 	.word	0xffffffff
	.align		4
        /*0008*/ 	.word	0x00000000
	.align		4
        /*000c*/ 	.word	0xfffffffe
	.align		4
        /*0010*/ 	.word	0x00000000
	.align		4
        /*0014*/ 	.word	0xfffffffd
	.align		4
        /*0018*/ 	.word	0x00000000
	.align		4
        /*001c*/ 	.word	0xfffffffc


//--------------------- .text._Z7updateTPfS_ii    --------------------------
	.section	.text._Z7updateTPfS_ii,"ax",@progbits
	.align	128
        .global         _Z7updateTPfS_ii
        .type           _Z7updateTPfS_ii,@function
        .size           _Z7updateTPfS_ii,(.L_x_24 - _Z7updateTPfS_ii)
        .other          _Z7updateTPfS_ii,@"STO_CUDA_ENTRY STV_DEFAULT"
_Z7updateTPfS_ii:
.text._Z7updateTPfS_ii:
[----:B------:R-:W-:Y:S08]  /*0000*/  LDC R1, c[0x0][0x37c] ;  /* 0x0000df00ff017b82 */ /* 0x000ff00000000800 */
[----:B------:R-:W0:Y:S02]  /*0010*/  LDC R12, c[0x0][0x394] ;  /* 0x0000e500ff0c7b82 */ /* 0x000e240000000800 */
[----:B0-----:R-:W-:-:S13]  /*0020*/  ISETP.GE.AND P0, PT, R12, 0x1, PT ;  /* 0x000000010c00780c */ /* 0x001fda0003f06270 */
[----:B------:R-:W-:Y:S05]  /*0030*/  @!P0 EXIT ;  /* 0x000000000000894d */ /* 0x000fea0003800000 */
[----:B------:R-:W0:Y:S01]  /*0040*/  S2R R0, SR_CTAID.X ;  /* 0x0000000000007919 */ /* 0x000e220000002500 */
[----:B------:R-:W1:Y:S01]  /*0050*/  LDC R11, c[0x0][0x390] ;  /* 0x0000e400ff0b7b82 */ /* 0x000e620000000800 */
[----:B------:R-:W0:Y:S01]  /*0060*/  LDCU UR4, c[0x0][0x360] ;  /* 0x00006c00ff0477ac */ /* 0x000e220008000800 */
[----:B------:R-:W0:Y:S01]  /*0070*/  S2R R3, SR_TID.X ;  /* 0x0000000000037919 */ /* 0x000e220000002100 */
[----:B------:R-:W2:Y:S01]  /*0080*/  LDCU UR5, c[0x0][0x364] ;  /* 0x00006c80ff0577ac */ /* 0x000ea20008000800 */
[----:B------:R-:W2:Y:S04]  /*0090*/  S2R R4, SR_CTAID.Y ;  /* 0x0000000000047919 */ /* 0x000ea80000002600 */
[----:B------:R-:W3:Y:S01]  /*00a0*/  LDC.64 R8, c[0x0][0x380] ;  /* 0x0000e000ff087b82 */ /* 0x000ee20000000a00 */
[----:B------:R-:W4:Y:S01]  /*00b0*/  LDCU.64 UR6, c[0x0][0x380] ;  /* 0x00007000ff0677ac */ /* 0x000f220008000a00 */
[----:B------:R-:W2:Y:S01]  /*00c0*/  S2R R7, SR_TID.Y ;  /* 0x0000000000077919 */ /* 0x000ea20000002200 */
[----:B-1----:R-:W-:-:S02]  /*00d0*/  IADD3 R5, PT, PT, R11, -0x1, RZ ;  /* 0xffffffff0b057810 */ /* 0x002fc40007ffe0ff */
[----:B------:R-:W-:Y:S01]  /*00e0*/  IADD3 R13, PT, PT, -R11, RZ, RZ ;  /* 0x000000ff0b0d7210 */ /* 0x000fe20007ffe1ff */
[----:B0-----:R-:W-:Y:S02]  /*00f0*/  IMAD R0, R0, UR4, R3 ;  /* 0x0000000400007c24 */ /* 0x001fe4000f8e0203 */
[----:B------:R-:W0:Y:S03]  /*0100*/  LDC.64 R2, c[0x0][0x388] ;  /* 0x0000e200ff027b82 */ /* 0x000e260000000a00 */
[----:B------:R-:W-:Y:S01]  /*0110*/  ISETP.GE.AND P0, PT, R0, R5, PT ;  /* 0x000000050000720c */ /* 0x000fe20003f06270 */
[----:B--2---:R-:W-:-:S03]  /*0120*/  IMAD R4, R4, UR5, R7 ;  /* 0x0000000504047c24 */ /* 0x004fc6000f8e0207 */
[----:B------:R-:W-:Y:S01]  /*0130*/  ISETP.GT.AND P0, PT, R0, RZ, !P0 ;  /* 0x000000ff0000720c */ /* 0x000fe20004704270 */
[----:B------:R-:W1:Y:S01]  /*0140*/  LDCU.64 UR4, c[0x0][0x358] ;  /* 0x00006b00ff0477ac */ /* 0x000e620008000a00 */
[C---:B------:R-:W-:Y:S02]  /*0150*/  IMAD R7, R4.reuse, R11, RZ ;  /* 0x0000000b04077224 */ /* 0x040fe400078e02ff */
[----:B------:R-:W-:-:S04]  /*0160*/  ISETP.NE.AND P0, PT, R4, RZ, P0 ;  /* 0x000000ff0400720c */ /* 0x000fc80000705270 */
[----:B------:R-:W-:Y:S02]  /*0170*/  ISETP.LT.AND P0, PT, R4, R5, P0 ;  /* 0x000000050400720c */ /* 0x000fe40000701270 */
[----:B------:R-:W-:Y:S02]  /*0180*/  SHF.R.S32.HI R4, RZ, 0x1f, R0 ;  /* 0x0000001fff047819 */ /* 0x000fe40000011400 */
[----:B------:R-:W-:Y:S02]  /*0190*/  IADD3 R10, P1, PT, R0, R7, RZ ;  /* 0x00000007000a7210 */ /* 0x000fe40007f3e0ff */
[C---:B------:R-:W-:Y:S02]  /*01a0*/  IADD3 R6, PT, PT, R7.reuse, R11, RZ ;  /* 0x0000000b07067210 */ /* 0x040fe40007ffe0ff */
[----:B------:R-:W-:Y:S02]  /*01b0*/  LEA.HI.X.SX32 R17, R7, R4, 0x1, P1 ;  /* 0x0000000407117211 */ /* 0x000fe400008f0eff */
[----:B------:R-:W-:-:S02]  /*01c0*/  ISETP.GE.U32.AND P1, PT, R12, 0x4, PT ;  /* 0x000000040c00780c */ /* 0x000fc40003f26070 */
[----:B------:R-:W-:Y:S02]  /*01d0*/  LEA R5, R13, R6, 0x1 ;  /* 0x000000060d057211 */ /* 0x000fe400078e08ff */
[----:B------:R-:W-:Y:S02]  /*01e0*/  IADD3 R13, PT, PT, R0, R7, RZ ;  /* 0x00000007000d7210 */ /* 0x000fe40007ffe0ff */
[----:B----4-:R-:W-:Y:S02]  /*01f0*/  LEA R4, P2, R10, UR6, 0x2 ;  /* 0x000000060a047c11 */ /* 0x010fe4000f8410ff */
[----:B------:R-:W-:Y:S01]  /*0200*/  IADD3 R15, PT, PT, R0, R5, RZ ;  /* 0x00000005000f7210 */ /* 0x000fe20007ffe0ff */
[----:B---3--:R-:W-:Y:S01]  /*0210*/  IMAD.WIDE R6, R13, 0x4, R8 ;  /* 0x000000040d067825 */ /* 0x008fe200078e0208 */
[----:B------:R-:W-:Y:S02]  /*0220*/  LEA.HI.X R5, R10, UR7, R17, 0x2, P2 ;  /* 0x000000070a057c11 */ /* 0x000fe400090f1411 */
[----:B------:R-:W-:Y:S01]  /*0230*/  LOP3.LUT R0, R12, 0x3, RZ, 0xc0, !PT ;  /* 0x000000030c007812 */ /* 0x000fe200078ec0ff */
[----:B------:R-:W-:-:S04]  /*0240*/  IMAD.WIDE R8, R15, 0x4, R8 ;  /* 0x000000040f087825 */ /* 0x000fc800078e0208 */
[----:B0-----:R-:W-:-:S04]  /*0250*/  IMAD.WIDE R2, R13, 0x4, R2 ;  /* 0x000000040d027825 */ /* 0x001fc800078e0202 */
[----:B------:R-:W-:Y:S01]  /*0260*/  IMAD.WIDE R10, R11, 0x4, R6 ;  /* 0x000000040b0a7825 */ /* 0x000fe200078e0206 */
[----:B-1----:R-:W-:Y:S06]  /*0270*/  @!P1 BRA `(.L_x_0) ;  /* 0x0000000400649947 */ /* 0x002fec0003800000 */
[----:B------:R-:W-:-:S04]  /*0280*/  LOP3.LUT R12, R12, 0x7ffffffc, RZ, 0xc0, !PT ;  /* 0x7ffffffc0c0c7812 */ /* 0x000fc800078ec0ff */
[----:B------:R-:W-:-:S07]  /*0290*/  IADD3 R12, PT, PT, -R12, RZ, RZ ;  /* 0x000000ff0c0c7210 */ /* 0x000fce0007ffe1ff */
.L_x_17:
[----:B------:R-:W-:Y:S04]  /*02a0*/  BSSY.RECONVERGENT B0, `(.L_x_1) ;  /* 0x000000d000007945 */ /* 0x000fe80003800200 */
[----:B01234-:R-:W-:Y:S05]  /*02b0*/  @!P0 BRA `(.L_x_2) ;  /* 0x00000000002c8947 */ /* 0x01ffea0003800000 */
[----:B------:R-:W2:Y:S04]  /*02c0*/  LDG.E R14, desc[UR4][R4.64+0x4] ;  /* 0x00000404040e7981 */ /* 0x000ea8000c1e1900 */
[----:B------:R-:W2:Y:S04]  /*02d0*/  LDG.E R15, desc[UR4][R4.64+-0x4] ;  /* 0xfffffc04040f7981 */ /* 0x000ea8000c1e1900 */
[----:B------:R-:W3:Y:S04]  /*02e0*/  LDG.E R17, desc[UR4][R10.64] ;  /* 0x000000040a117981 */ /* 0x000ee8000c1e1900 */
[----:B------:R-:W4:Y:S04]  /*02f0*/  LDG.E R19, desc[UR4][R8.64] ;  /* 0x0000000408137981 */ /* 0x000f28000c1e1900 */
[----:B------:R-:W5:Y:S01]  /*0300*/  LDG.E R13, desc[UR4][R6.64] ;  /* 0x00000004060d7981 */ /* 0x000f62000c1e1900 */
[----:B--2---:R-:W-:-:S04]  /*0310*/  FADD R14, R14, R15 ;  /* 0x0000000f0e0e7221 */ /* 0x004fc80000000000 */
[----:B---3--:R-:W-:-:S04]  /*0320*/  FADD R14, R14, R17 ;  /* 0x000000110e0e7221 */ /* 0x008fc80000000000 */
[----:B----4-:R-:W-:-:S04]  /*0330*/  FADD R14, R14, R19 ;  /* 0x000000130e0e7221 */ /* 0x010fc80000000000 */
[----:B-----5:R-:W-:-:S04]  /*0340*/  FFMA R14, R13, -4, R14 ;  /* 0xc08000000d0e7823 */ /* 0x020fc8000000000e */
[----:B------:R-:W-:-:S05]  /*0350*/  FFMA R13, R14, 0.10000000894069671631, R13 ;  /* 0x3dccccce0e0d7823 */ /* 0x000fca000000000d */
[----:B------:R0:W-:Y:S02]  /*0360*/  STG.E desc[UR4][R2.64], R13 ;  /* 0x0000000d02007986 */ /* 0x0001e4000c101904 */
.L_x_2:
[----:B------:R-:W-:Y:S05]  /*0370*/  BSYNC.RECONVERGENT B0 ;  /* 0x0000000000007941 */ /* 0x000fea0003800200 */
.L_x_1:
[----:B------:R-:W-:Y:S06]  /*0380*/  BAR.SYNC.DEFER_BLOCKING 0x0 ;  /* 0x0000000000007b1d */ /* 0x000fec0000010000 */
[----:B------:R-:W-:Y:S04]  /*0390*/  BSSY.RECONVERGENT B0, `(.L_x_3) ;  /* 0x0000004000007945 */ /* 0x000fe80003800200 */
[----:B------:R-:W-:Y:S05]  /*03a0*/  @!P0 BRA `(.L_x_4) ;  /* 0x0000000000088947 */ /* 0x000fea0003800000 */
[----:B0-----:R-:W2:Y:S04]  /*03b0*/  LDG.E R13, desc[UR4][R2.64] ;  /* 0x00000004020d7981 */ /* 0x001ea8000c1e1900 */
[----:B--2---:R1:W-:Y:S02]  /*03c0*/  STG.E desc[UR4][R6.64], R13 ;  /* 0x0000000d06007986 */ /* 0x0043e4000c101904 */
.L_x_4:
[----:B------:R-:W-:Y:S05]  /*03d0*/  BSYNC.RECONVERGENT B0 ;  /* 0x0000000000007941 */ /* 0x000fea0003800200 */
.L_x_3:
[----:B------:R-:W-:Y:S06]  /*03e0*/  BAR.SYNC.DEFER_BLOCKING 0x0 ;  /* 0x0000000000007b1d */ /* 0x000fec0000010000 */
[----:B------:R-:W-:Y:S04]  /*03f0*/  BSSY.RECONVERGENT B0, `(.L_x_5) ;  /* 0x000000d000007945 */ /* 0x000fe80003800200 */
[----:B------:R-:W-:Y:S05]  /*0400*/  @!P0 BRA `(.L_x_6) ;  /* 0x00000000002c8947 */ /* 0x000fea0003800000 */
[----:B------:R-:W2:Y:S04]  /*0410*/  LDG.E R14, desc[UR4][R4.64+0x4] ;  /* 0x00000404040e7981 */ /* 0x000ea8000c1e1900 */
[----:B------:R-:W2:Y:S04]  /*0420*/  LDG.E R15, desc[UR4][R4.64+-0x4] ;  /* 0xfffffc04040f7981 */ /* 0x000ea8000c1e1900 */
[----:B------:R-:W3:Y:S04]  /*0430*/  LDG.E R17, desc[UR4][R10.64] ;  /* 0x000000040a117981 */ /* 0x000ee8000c1e1900 */
[----:B------:R-:W4:Y:S04]  /*0440*/  LDG.E R19, desc[UR4][R8.64] ;  /* 0x0000000408137981 */ /* 0x000f28000c1e1900 */
[----:B01----:R-:W5:Y:S01]  /*0450*/  LDG.E R13, desc[UR4][R6.64] ;  /* 0x00000004060d7981 */ /* 0x003f62000c1e1900 */
[----:B--2---:R-:W-:-:S04]  /*0460*/  FADD R14, R14, R15 ;  /* 0x0000000f0e0e7221 */ /* 0x004fc80000000000 */
[----:B---3--:R-:W-:-:S04]  /*0470*/  FADD R14, R14, R17 ;  /* 0x000000110e0e7221 */ /* 0x008fc80000000000 */
[----:B----4-:R-:W-:-:S04]  /*0480*/  FADD R14, R14, R19 ;  /* 0x000000130e0e7221 */ /* 0x010fc80000000000 */
[----:B-----5:R-:W-:-:S04]  /*0490*/  FFMA R14, R13, -4, R14 ;  /* 0xc08000000d0e7823 */ /* 0x020fc8000000000e */
[----:B------:R-:W-:-:S05]  /*04a0*/  FFMA R13, R14, 0.10000000894069671631, R13 ;  /* 0x3dccccce0e0d7823 */ /* 0x000fca000000000d */
[----:B------:R2:W-:Y:S02]  /*04b0*/  STG.E desc[UR4][R2.64], R13 ;  /* 0x0000000d02007986 */ /* 0x0005e4000c101904 */
.L_x_6:
[----:B------:R-:W-:Y:S05]  /*04c0*/  BSYNC.RECONVERGENT B0 ;  /* 0x0000000000007941 */ /* 0x000fea0003800200 */
.L_x_5:
[----:B------:R-:W-:Y:S06]  /*04d0*/  BAR.SYNC.DEFER_BLOCKING 0x0 ;  /* 0x0000000000007b1d */ /* 0x000fec0000010000 */
[----:B------:R-:W-:Y:S04]  /*04e0*/  BSSY.RECONVERGENT B0, `(.L_x_7) ;  /* 0x0000004000007945 */ /* 0x000fe80003800200 */
[----:B------:R-:W-:Y:S05]  /*04f0*/  @!P0 BRA `(.L_x_8) ;  /* 0x0000000000088947 */ /* 0x000fea0003800000 */
[----:B012---:R-:W2:Y:S04]  /*0500*/  LDG.E R13, desc[UR4][R2.64] ;  /* 0x00000004020d7981 */ /* 0x007ea8000c1e1900 */
[----:B--2---:R3:W-:Y:S02]  /*0510*/  STG.E desc[UR4][R6.64], R13 ;  /* 0x0000000d06007986 */ /* 0x0047e4000c101904 */
.L_x_8:
[----:B------:R-:W-:Y:S05]  /*0520*/  BSYNC.RECONVERGENT B0 ;  /* 0x0000000000007941 */ /* 0x000fea0003800200 */
.L_x_7:
[----:B------:R-:W-:Y:S06]  /*0530*/  BAR.SYNC.DEFER_BLOCKING 0x0 ;  /* 0x0000000000007b1d */ /* 0x000fec0000010000 */
[----:B------:R-:W-:Y:S04]  /*0540*/  BSSY.RECONVERGENT B0, `(.L_x_9) ;  /* 0x000000d000007945 */ /* 0x000fe80003800200 */
[----:B------:R-:W-:Y:S05]  /*0550*/  @!P0 BRA `(.L_x_10) ;  /* 0x00000000002c8947 */ /* 0x000fea0003800000 */
[----:B------:R-:W4:Y:S04]  /*0560*/  LDG.E R14, desc[UR4][R4.64+0x4] ;  /* 0x00000404040e7981 */ /* 0x000f28000c1e1900 */
[----:B------:R-:W4:Y:S04]  /*0570*/  LDG.E R15, desc[UR4][R4.64+-0x4] ;  /* 0xfffffc04040f7981 */ /* 0x000f28000c1e1900 */
[----:B------:R-:W5:Y:S04]  /*0580*/  LDG.E R17, desc[UR4][R10.64] ;  /* 0x000000040a117981 */ /* 0x000f68000c1e1900 */
[----:B------:R-:W5:Y:S04]  /*0590*/  LDG.E R19, desc[UR4][R8.64] ;  /* 0x0000000408137981 */ /* 0x000f68000c1e1900 */
[----:B0123--:R-:W2:Y:S01]  /*05a0*/  LDG.E R13, desc[UR4][R6.64] ;  /* 0x00000004060d7981 */ /* 0x00fea2000c1e1900 */
[----:B----4-:R-:W-:-:S04]  /*05b0*/  FADD R14, R14, R15 ;  /* 0x0000000f0e0e7221 */ /* 0x010fc80000000000 */
[----:B-----5:R-:W-:-:S04]  /*05c0*/  FADD R14, R14, R17 ;  /* 0x000000110e0e7221 */ /* 0x020fc80000000000 */
[----:B------:R-:W-:-:S04]  /*05d0*/  FADD R14, R14, R19 ;  /* 0x000000130e0e7221 */ /* 0x000fc80000000000 */
[----:B--2---:R-:W-:-:S04]  /*05e0*/  FFMA R14, R13, -4, R14 ;  /* 0xc08000000d0e7823 */ /* 0x004fc8000000000e */
[----:B------:R-:W-:-:S05]  /*05f0*/  FFMA R13, R14, 0.10000000894069671631, R13 ;  /* 0x3dccccce0e0d7823 */ /* 0x000fca000000000d */
[----:B------:R4:W-:Y:S02]  /*0600*/  STG.E desc[UR4][R2.64], R13 ;  /* 0x0000000d02007986 */ /* 0x0009e4000c101904 */
.L_x_10:
[----:B------:R-:W-:Y:S05]  /*0610*/  BSYNC.RECONVERGENT B0 ;  /* 0x0000000000007941 */ /* 0x000fea0003800200 */
.L_x_9:
[----:B------:R-:W-:Y:S06]  /*0620*/  BAR.SYNC.DEFER_BLOCKING 0x0 ;  /* 0x0000000000007b1d */ /* 0x000fec0000010000 */
[----:B------:R-:W-:Y:S04]  /*0630*/  BSSY.RECONVERGENT B0, `(.L_x_11) ;  /* 0x0000004000007945 */ /* 0x000fe80003800200 */
[----:B------:R-:W-:Y:S05]  /*0640*/  @!P0 BRA `(.L_x_12) ;  /* 0x0000000000088947 */ /* 0x000fea0003800000 */
[----:B01234-:R-:W2:Y:S04]  /*0650*/  LDG.E R13, desc[UR4][R2.64] ;  /* 0x00000004020d7981 */ /* 0x01fea8000c1e1900 */
[----:B--2---:R0:W-:Y:S02]  /*0660*/  STG.E desc[UR4][R6.64], R13 ;  /* 0x0000000d06007986 */ /* 0x0041e4000c101904 */
.L_x_12:
[----:B------:R-:W-:Y:S05]  /*0670*/  BSYNC.RECONVERGENT B0 ;  /* 0x0000000000007941 */ /* 0x000fea0003800200 */
.L_x_11:
[----:B------:R-:W-:Y:S06]  /*0680*/  BAR.SYNC.DEFER_BLOCKING 0x0 ;  /* 0x0000000000007b1d */ /* 0x000fec0000010000 */
[----:B------:R-:W-:Y:S04]  /*0690*/  BSSY.RECONVERGENT B0, `(.L_x_13) ;  /* 0x000000d000007945 */ /* 0x000fe80003800200 */
[----:B------:R-:W-:Y:S05]  /*06a0*/  @!P0 BRA `(.L_x_14) ;  /* 0x00000000002c8947 */ /* 0x000fea0003800000 */
[----:B------:R-:W5:Y:S04]  /*06b0*/  LDG.E R14, desc[UR4][R4.64+0x4] ;  /* 0x00000404040e7981 */ /* 0x000f68000c1e1900 */
[----:B------:R-:W5:Y:S04]  /*06c0*/  LDG.E R15, desc[UR4][R4.64+-0x4] ;  /* 0xfffffc04040f7981 */ /* 0x000f68000c1e1900 */
[----:B------:R-:W5:Y:S04]  /*06d0*/  LDG.E R17, desc[UR4][R10.64] ;  /* 0x000000040a117981 */ /* 0x000f68000c1e1900 */
[----:B------:R-:W5:Y:S04]  /*06e0*/  LDG.E R19, desc[UR4][R8.64] ;  /* 0x0000000408137981 */ /* 0x000f68000c1e1900 */
[----:B01234-:R-:W2:Y:S01]  /*06f0*/  LDG.E R13, desc[UR4][R6.64] ;  /* 0x00000004060d7981 */ /* 0x01fea2000c1e1900 */
[----:B-----5:R-:W-:-:S04]  /*0700*/  FADD R14, R14, R15 ;  /* 0x0000000f0e0e7221 */ /* 0x020fc80000000000 */
[----:B------:R-:W-:-:S04]  /*0710*/  FADD R14, R14, R17 ;  /* 0x000000110e0e7221 */ /* 0x000fc80000000000 */
[----:B------:R-:W-:-:S04]  /*0720*/  FADD R14, R14, R19 ;  /* 0x000000130e0e7221 */ /* 0x000fc80000000000 */
[----:B--2---:R-:W-:-:S04]  /*0730*/  FFMA R14, R13, -4, R14 ;  /* 0xc08000000d0e7823 */ /* 0x004fc8000000000e */
[----:B------:R-:W-:-:S05]  /*0740*/  FFMA R13, R14, 0.10000000894069671631, R13 ;  /* 0x3dccccce0e0d7823 */ /* 0x000fca000000000d */
[----:B------:R0:W-:Y:S02]  /*0750*/  STG.E desc[UR4][R2.64], R13 ;  /* 0x0000000d02007986 */ /* 0x0001e4000c101904 */
.L_x_14:
[----:B------:R-:W-:Y:S05]  /*0760*/  BSYNC.RECONVERGENT B0 ;  /* 0x0000000000007941 */ /* 0x000fea0003800200 */
.L_x_13:
[----:B------:R-:W-:Y:S01]  /*0770*/  IADD3 R12, PT, PT, R12, 0x4, RZ ;  /* 0x000000040c0c7810 */ /* 0x000fe20007ffe0ff */
[----:B------:R-:W-:Y:S03]  /*0780*/  BAR.SYNC.DEFER_BLOCKING 0x0 ;  /* 0x0000000000007b1d */ /* 0x000fe60000010000 */
[----:B------:R-:W-:-:S03]  /*0790*/  ISETP.NE.AND P1, PT, R12, RZ, PT ;  /* 0x000000ff0c00720c */ /* 0x000fc60003f25270 */
[----:B------:R-:W-:Y:S04]  /*07a0*/  BSSY.RECONVERGENT B0, `(.L_x_15) ;  /* 0x0000004000007945 */ /* 0x000fe80003800200 */
[----:B------:R-:W-:Y:S06]  /*07b0*/  @!P0 BRA `(.L_x_16) ;  /* 0x0000000000088947 */ /* 0x000fec0003800000 */
[----:B01234-:R-:W2:Y:S04]  /*07c0*/  LDG.E R13, desc[UR4][R2.64] ;  /* 0x00000004020d7981 */ /* 0x01fea8000c1e1900 */
[----:B--2---:R0:W-:Y:S02]  /*07d0*/  STG.E desc[UR4][R6.64], R13 ;  /* 0x0000000d06007986 */ /* 0x0041e4000c101904 */
.L_x_16:
[----:B------:R-:W-:Y:S05]  /*07e0*/  BSYNC.RECONVERGENT B0 ;  /* 0x0000000000007941 */ /* 0x000fea0003800200 */
.L_x_15:
[----:B------:R-:W-:Y:S06]  /*07f0*/  BAR.SYNC.DEFER_BLOCKING 0x0 ;  /* 0x0000000000007b1d */ /* 0x000fec0000010000 */
[----:B------:R-:W-:Y:S05]  /*0800*/  @P1 BRA `(.L_x_17) ;  /* 0xfffffff800a41947 */ /* 0x000fea000383ffff */
.L_x_0:
[----:B------:R-:W-:-:S13]  /*0810*/  ISETP.NE.AND P1, PT, R0, RZ, PT ;  /* 0x000000ff0000720c */ /* 0x000fda0003f25270 */
[----:B------:R-:W-:Y:S05]  /*0820*/  @!P1 EXIT ;  /* 0x000000000000994d */ /* 0x000fea0003800000 */
[----:B------:R-:W-:-:S07]  /*0830*/  IADD3 R0, PT, PT, -R0, RZ, RZ ;  /* 0x000000ff00007210 */ /* 0x000fce0007ffe1ff */
.L_x_22:
[----:B------:R-:W-:Y:S04]  /*0840*/  BSSY.RECONVERGENT B0, `(.L_x_18) ;  /* 0x000000d000007945 */ /* 0x000fe80003800200 */
[----:B------:R-:W-:Y:S05]  /*0850*/  @!P0 BRA `(.L_x_19) ;  /* 0x00000000002c8947 */ /* 0x000fea0003800000 */
[----:B01234-:R-:W2:Y:S04]  /*0860*/  LDG.E R13, desc[UR4][R4.64+0x4] ;  /* 0x00000404040d7981 */ /* 0x01fea8000c1e1900 */
        /* <DEDUP_REMOVED lines=10> */
.L_x_19:
[----:B------:R-:W-:Y:S05]  /*0910*/  BSYNC.RECONVERGENT B0 ;  /* 0x0000000000007941 */ /* 0x000fea0003800200 */
.L_x_18:
[----:B------:R-:W-:Y:S01]  /*0920*/  IADD3 R0, PT, PT, R0, 0x1, RZ ;  /* 0x0000000100007810 */ /* 0x000fe20007ffe0ff */
[----:B------:R-:W-:Y:S03]  /*0930*/  BAR.SYNC.DEFER_BLOCKING 0x0 ;  /* 0x0000000000007b1d */ /* 0x000fe60000010000 */
[----:B------:R-:W-:-:S03]  /*0940*/  ISETP.NE.AND P1, PT, R0, RZ, PT ;  /* 0x000000ff0000720c */ /* 0x000fc60003f25270 */
[----:B------:R-:W-:Y:S04]  /*0950*/  BSSY.RECONVERGENT B0, `(.L_x_20) ;  /* 0x0000004000007945 */ /* 0x000fe80003800200 */
[----:B------:R-:W-:Y:S06]  /*0960*/  @!P0 BRA `(.L_x_21) ;  /* 0x0000000000088947 */ /* 0x000fec0003800000 */
[----:B01234-:R-:W2:Y:S04]  /*0970*/  LDG.E R13, desc[UR4][R2.64] ;  /* 0x00000004020d7981 */ /* 0x01fea8000c1e1900 */
[----:B--2---:R0:W-:Y:S02]  /*0980*/  STG.E desc[UR4][R6.64], R13 ;  /* 0x0000000d06007986 */ /* 0x0041e4000c101904 */
.L_x_21:
[----:B------:R-:W-:Y:S05]  /*0990*/  BSYNC.RECONVERGENT B0 ;  /* 0x0000000000007941 */ /* 0x000fea0003800200 */
.L_x_20:
[----:B------:R-:W-:Y:S06]  /*09a0*/  BAR.SYNC.DEFER_BLOCKING 0x0 ;  /* 0x0000000000007b1d */ /* 0x000fec0000010000 */
[----:B------:R-:W-:Y:S05]  /*09b0*/  @P1 BRA `(.L_x_22) ;  /* 0xfffffffc00a01947 */ /* 0x000fea000383ffff */
[----:B------:R-:W-:Y:S05]  /*09c0*/  EXIT ;  /* 0x000000000000794d */ /* 0x000fea0003800000 */
.L_x_23:
[----:B------:R-:W-:-:S00]  /*09d0*/  BRA `(.L_x_23) ;  /* 0xfffffffc00fc7947 */ /* 0x000fc0000383ffff */
[----:B------:R-:W-:-:S00]  /*09e0*/  NOP ;  /* 0x0000000000007918 */ /* 0x000fc00000000000 */
        /* <DEDUP_REMOVED lines=9> */
.L_x_24:


//--------------------- .nv.shared.reserved.0     --------------------------
	.section	.nv.shared.reserved.0,"aw",@nobits
	.weak		__nv_reservedSMEM_offset_0_alias
	.size		__nv_reservedSMEM_offset_0_alias, 0, 64
	.other		__nv_reservedSMEM_offset_0_alias,@"STO_CUDA_RESERVED_SHARED STV_DEFAULT"
__nv_reservedSMEM_offset_0_alias:
	.zero		0
	.zero		64


//--------------------- .nv.constant0._Z7updateTPfS_ii --------------------------
	.section	.nv.constant0._Z7updateTPfS_ii,"a",@progbits
	.sectionflags	@""
	.align	4
.nv.constant0._Z7updateTPfS_ii:
	.zero		920


//--------------------- SYMBOLS --------------------------

	.type		.nv.reservedSmem.offset0,@object
	.size		.nv.reservedSmem.offset0,0x4
